//
// Generated by NVIDIA NVVM Compiler
//
// Compiler Build ID: CL-36424714
// Cuda compilation tools, release 13.0, V13.0.88
// Based on NVVM 20.0.0
//

.version 9.0
.target sm_100
.address_size 64

	// .globl	_Z19game_of_life_kernelILi32ELi32EEvPKbPbi
// _ZZ19game_of_life_kernelILi32ELi32EEvPKbPbiE4tile has been demoted

.visible .entry _Z19game_of_life_kernelILi32ELi32EEvPKbPbi(
	.param .u64 .ptr .align 1 _Z19game_of_life_kernelILi32ELi32EEvPKbPbi_param_0,
	.param .u64 .ptr .align 1 _Z19game_of_life_kernelILi32ELi32EEvPKbPbi_param_1,
	.param .u32 _Z19game_of_life_kernelILi32ELi32EEvPKbPbi_param_2
)
{
	.reg .pred 	%p<41>;
	.reg .b16 	%rs<36>;
	.reg .b32 	%r<68>;
	.reg .b64 	%rd<34>;
	// demoted variable
	.shared .align 1 .b8 _ZZ19game_of_life_kernelILi32ELi32EEvPKbPbiE4tile[1156];
	ld.param.u64 	%rd5, [_Z19game_of_life_kernelILi32ELi32EEvPKbPbi_param_0];
	ld.param.u64 	%rd6, [_Z19game_of_life_kernelILi32ELi32EEvPKbPbi_param_1];
	ld.param.u32 	%r9, [_Z19game_of_life_kernelILi32ELi32EEvPKbPbi_param_2];
	mov.u32 	%r11, %ctaid.x;
	shl.b32 	%r12, %r11, 5;
	mov.u32 	%r1, %tid.x;
	add.s32 	%r2, %r12, %r1;
	mov.u32 	%r13, %ctaid.y;
	shl.b32 	%r14, %r13, 5;
	mov.u32 	%r3, %tid.y;
	add.s32 	%r4, %r14, %r3;
	mul.lo.s32 	%r5, %r3, 34;
	add.s32 	%r15, %r1, %r5;
	mov.u32 	%r16, _ZZ19game_of_life_kernelILi32ELi32EEvPKbPbiE4tile;
	add.s32 	%r17, %r15, %r16;
	mul.lo.s32 	%r6, %r9, %r4;
	add.s32 	%r7, %r6, %r2;
	cvt.s64.s32 	%rd8, %r7;
	add.s64 	%rd7, %rd5, %rd8;
	// begin inline asm
	ld.global.nc.u8 %r10, [%rd7];
	// end inline asm
	add.s32 	%r8, %r17, 1;
	st.shared.u8 	[%r17+35], %r10;
	setp.ne.s32 	%p3, %r3, 0;
	@%p3 bra 	$L__BB0_4;
	setp.eq.s32 	%p8, %r4, 0;
	mov.b16 	%rs28, 0;
	@%p8 bra 	$L__BB0_3;
	sub.s32 	%r23, %r6, %r9;
	add.s32 	%r24, %r23, %r2;
	cvt.s64.s32 	%rd12, %r24;
	add.s64 	%rd11, %rd5, %rd12;
	// begin inline asm
	ld.global.nc.u8 %r22, [%rd11];
	// end inline asm
	cvt.u16.u32 	%rs28, %r22;
$L__BB0_3:
	add.s32 	%r26, %r16, %r1;
	st.shared.u8 	[%r26+1], %rs28;
	mov.pred 	%p39, 0;
	bra.uni 	$L__BB0_8;
$L__BB0_4:
	setp.ne.s32 	%p5, %r3, 31;
	mov.pred 	%p39, 0;
	@%p5 bra 	$L__BB0_8;
	add.s32 	%r18, %r9, -1;
	setp.ge.s32 	%p6, %r4, %r18;
	mov.b16 	%rs29, 0;
	@%p6 bra 	$L__BB0_7;
	cvt.s64.s32 	%rd10, %r9;
	add.s64 	%rd9, %rd7, %rd10;
	// begin inline asm
	ld.global.nc.u8 %r19, [%rd9];
	// end inline asm
	cvt.u16.u32 	%rs29, %r19;
$L__BB0_7:
	add.s32 	%r21, %r16, %r1;
	st.shared.u8 	[%r21+1123], %rs29;
	mov.pred 	%p39, -1;
$L__BB0_8:
	setp.ne.s32 	%p10, %r1, 0;
	@%p10 bra 	$L__BB0_12;
	setp.lt.s32 	%p15, %r2, 1;
	mov.b16 	%rs30, 0;
	@%p15 bra 	$L__BB0_11;
	cvt.s64.s32 	%rd19, %r6;
	cvt.u64.u32 	%rd20, %r2;
	add.s64 	%rd21, %rd20, %rd19;
	add.s64 	%rd22, %rd5, %rd21;
	add.s64 	%rd18, %rd22, -1;
	// begin inline asm
	ld.global.nc.u8 %r31, [%rd18];
	// end inline asm
	cvt.u16.u32 	%rs30, %r31;
$L__BB0_11:
	add.s32 	%r33, %r16, %r5;
	st.shared.u8 	[%r33+34], %rs30;
	mov.pred 	%p40, 0;
	bra.uni 	$L__BB0_16;
$L__BB0_12:
	setp.ne.s32 	%p12, %r1, 31;
	mov.pred 	%p40, 0;
	@%p12 bra 	$L__BB0_16;
	add.s32 	%r27, %r9, -1;
	setp.ge.s32 	%p13, %r2, %r27;
	mov.b16 	%rs31, 0;
	@%p13 bra 	$L__BB0_15;
	cvt.s64.s32 	%rd14, %r6;
	cvt.s64.s32 	%rd15, %r2;
	add.s64 	%rd16, %rd15, %rd14;
	add.s64 	%rd17, %rd5, %rd16;
	add.s64 	%rd13, %rd17, 1;
	// begin inline asm
	ld.global.nc.u8 %r28, [%rd13];
	// end inline asm
	cvt.u16.u32 	%rs31, %r28;
$L__BB0_15:
	add.s32 	%r30, %r16, %r5;
	st.shared.u8 	[%r30+67], %rs31;
	mov.pred 	%p40, -1;
$L__BB0_16:
	or.b32  	%r34, %r1, %r3;
	setp.ne.s32 	%p17, %r34, 0;
	sub.s32 	%r35, %r6, %r9;
	cvt.s64.s32 	%rd23, %r35;
	cvt.s64.s32 	%rd2, %r2;
	add.s64 	%rd24, %rd2, %rd23;
	add.s64 	%rd3, %rd5, %rd24;
	@%p17 bra 	$L__BB0_20;
	setp.lt.s32 	%p18, %r2, 1;
	setp.eq.s32 	%p19, %r4, 0;
	mov.b16 	%rs32, 0;
	or.pred  	%p20, %p18, %p19;
	@%p20 bra 	$L__BB0_19;
	add.s64 	%rd25, %rd3, -1;
	// begin inline asm
	ld.global.nc.u8 %r37, [%rd25];
	// end inline asm
	cvt.u16.u32 	%rs32, %r37;
$L__BB0_19:
	st.shared.u8 	[_ZZ19game_of_life_kernelILi32ELi32EEvPKbPbiE4tile], %rs32;
$L__BB0_20:
	setp.ne.s32 	%p21, %r3, 0;
	not.pred 	%p22, %p40;
	or.pred  	%p23, %p21, %p22;
	@%p23 bra 	$L__BB0_24;
	add.s32 	%r38, %r9, -1;
	setp.ge.s32 	%p24, %r2, %r38;
	setp.eq.s32 	%p25, %r4, 0;
	mov.b16 	%rs33, 0;
	or.pred  	%p26, %p24, %p25;
	@%p26 bra 	$L__BB0_23;
	add.s64 	%rd26, %rd3, 1;
	// begin inline asm
	ld.global.nc.u8 %r40, [%rd26];
	// end inline asm
	cvt.u16.u32 	%rs33, %r40;
$L__BB0_23:
	st.shared.u8 	[_ZZ19game_of_life_kernelILi32ELi32EEvPKbPbiE4tile+33], %rs33;
$L__BB0_24:
	setp.ne.s32 	%p27, %r1, 0;
	not.pred 	%p28, %p39;
	add.s32 	%r41, %r6, %r9;
	cvt.s64.s32 	%rd27, %r41;
	add.s64 	%rd28, %rd2, %rd27;
	add.s64 	%rd4, %rd5, %rd28;
	or.pred  	%p29, %p27, %p28;
	@%p29 bra 	$L__BB0_28;
	setp.lt.s32 	%p30, %r2, 1;
	add.s32 	%r42, %r9, -1;
	setp.ge.s32 	%p31, %r4, %r42;
	mov.b16 	%rs34, 0;
	or.pred  	%p32, %p30, %p31;
	@%p32 bra 	$L__BB0_27;
	add.s64 	%rd29, %rd4, -1;
	// begin inline asm
	ld.global.nc.u8 %r44, [%rd29];
	// end inline asm
	cvt.u16.u32 	%rs34, %r44;
$L__BB0_27:
	st.shared.u8 	[_ZZ19game_of_life_kernelILi32ELi32EEvPKbPbiE4tile+1122], %rs34;
$L__BB0_28:
	and.pred  	%p33, %p39, %p40;
	not.pred 	%p34, %p33;
	@%p34 bra 	$L__BB0_32;
	add.s32 	%r45, %r9, -1;
	max.s32 	%r47, %r2, %r4;
	setp.ge.s32 	%p35, %r47, %r45;
	mov.b16 	%rs35, 0;
	@%p35 bra 	$L__BB0_31;
	add.s64 	%rd30, %rd4, 1;
	// begin inline asm
	ld.global.nc.u8 %r48, [%rd30];
	// end inline asm
	cvt.u16.u32 	%rs35, %r48;
$L__BB0_31:
	st.shared.u8 	[_ZZ19game_of_life_kernelILi32ELi32EEvPKbPbiE4tile+1155], %rs35;
$L__BB0_32:
	bar.sync 	0;
	ld.shared.u8 	%r49, [%r8+-1];
	ld.shared.u8 	%r50, [%r8];
	add.s32 	%r51, %r50, %r49;
	ld.shared.u8 	%r52, [%r8+1];
	add.s32 	%r53, %r51, %r52;
	ld.shared.u8 	%r54, [%r8+33];
	add.s32 	%r55, %r53, %r54;
	ld.shared.u8 	%r56, [%r8+35];
	add.s32 	%r57, %r55, %r56;
	ld.shared.u8 	%r58, [%r8+67];
	add.s32 	%r59, %r57, %r58;
	ld.shared.u8 	%r60, [%r8+68];
	add.s32 	%r61, %r59, %r60;
	ld.shared.u8 	%r62, [%r8+69];
	add.s32 	%r63, %r61, %r62;
	ld.shared.u8 	%rs25, [%r8+34];
	setp.eq.s16 	%p36, %rs25, 0;
	and.b32  	%r64, %r63, -2;
	setp.eq.s32 	%p37, %r64, 2;
	setp.eq.s32 	%p38, %r63, 3;
	selp.u32 	%r65, -1, 0, %p38;
	selp.u32 	%r66, -1, 0, %p37;
	selp.b32 	%r67, %r65, %r66, %p36;
	cvta.to.global.u64 	%rd32, %rd6;
	cvt.u16.u32 	%rs26, %r67;
	and.b16  	%rs27, %rs26, 1;
	add.s64 	%rd33, %rd32, %rd8;
	st.global.u8 	[%rd33], %rs27;
	ret;

}


// ===== COMPILED SASS (sm_100) =====

	.target	sm_100

	.elftype	@"ET_EXEC"


//--------------------- .note.nv.tkinfo           --------------------------
	.section	.note.nv.tkinfo,"",@"SHT_NOTE"
	.sectionflags	@"SHF_NOTE_NV_TKINFO"
	.tkinfo
        /*0018*/ 	.word	0x00000002
        /*0030*/ 	.string	""
        /*0030*/ 	.string	"ptxas"
        /*0030*/ 	.string	"Cuda compilation tools, release 13.0, V13.0.88"
        /*0030*/ 	.string	"Build cuda_13.0.r13.0/compiler.36424714_0"
        /*0030*/ 	.string	"-arch sm_100 -m 64 "



//--------------------- .note.nv.cuinfo           --------------------------
	.section	.note.nv.cuinfo,"",@"SHT_NOTE"
	.sectionflags	@"SHF_NOTE_NV_CUINFO"
        /*0018*/ 	.short	0x0002
        /*001a*/ 	.short	0x0064
        /*001c*/ 	.short	0x0082
	.zero		2


//--------------------- .nv.info                  --------------------------
	.section	.nv.info,"",@"SHT_CUDA_INFO"
	.align	4


	//----- nvinfo : EIATTR_REGCOUNT
	.align		4
        /*0000*/ 	.byte	0x04, 0x2f
        /*0002*/ 	.short	(.L_1 - .L_0)
	.align		4
.L_0:
        /*0004*/ 	.word	index@(_Z19game_of_life_kernelILi32ELi32EEvPKbPbi)
        /*0008*/ 	.word	0x00000012


	//----- nvinfo : EIATTR_FRAME_SIZE
	.align		4
.L_1:
        /*000c*/ 	.byte	0x04, 0x11
        /*000e*/ 	.short	(.L_3 - .L_2)
	.align		4
.L_2:
        /*0010*/ 	.word	index@(_Z19game_of_life_kernelILi32ELi32EEvPKbPbi)
        /*0014*/ 	.word	0x00000000


	//----- nvinfo : EIATTR_MIN_STACK_SIZE
	.align		4
.L_3:
        /*0018*/ 	.byte	0x04, 0x12
        /*001a*/ 	.short	(.L_5 - .L_4)
	.align		4
.L_4:
        /*001c*/ 	.word	index@(_Z19game_of_life_kernelILi32ELi32EEvPKbPbi)
        /*0020*/ 	.word	0x00000000
.L_5:


//--------------------- .nv.compat                --------------------------
	.section	.nv.compat,"",@"SHT_CUDA_COMPAT_INFO"
	.align	4
        /*0000*/ 	.byte	0x02, 0x09, 0x00, 0x00, 0x02, 0x02, 0x01, 0x00, 0x02, 0x05, 0x05, 0x00, 0x03, 0x07, 0x01, 0x01
        /*0010*/ 	.byte	0x02, 0x03, 0x00, 0x00, 0x02, 0x06, 0x01, 0x00, 0x04, 0x0b, 0x08, 0x00, 0x09, 0x00, 0x00, 0x00
        /*0020*/ 	.byte	0x00, 0x00, 0x00, 0x00


//--------------------- .nv.info._Z19game_of_life_kernelILi32ELi32EEvPKbPbi --------------------------
	.section	.nv.info._Z19game_of_life_kernelILi32ELi32EEvPKbPbi,"",@"SHT_CUDA_INFO"
	.sectionflags	@""
	.align	4


	//----- nvinfo : EIATTR_CUDA_API_VERSION
	.align		4
        /*0000*/ 	.byte	0x04, 0x37
        /*0002*/ 	.short	(.L_7 - .L_6)
.L_6:
        /*0004*/ 	.word	0x00000082


	//----- nvinfo : EIATTR_KPARAM_INFO
	.align		4
.L_7:
        /*0008*/ 	.byte	0x04, 0x17
        /*000a*/ 	.short	(.L_9 - .L_8)
.L_8:
        /*000c*/ 	.word	0x00000000
        /*0010*/ 	.short	0x0002
        /*0012*/ 	.short	0x0010
        /*0014*/ 	.byte	0x00, 0xf0, 0x11, 0x00


	//----- nvinfo : EIATTR_KPARAM_INFO
	.align		4
.L_9:
        /*0018*/ 	.byte	0x04, 0x17
        /*001a*/ 	.short	(.L_11 - .L_10)
.L_10:
        /*001c*/ 	.word	0x00000000
        /*0020*/ 	.short	0x0001
        /*0022*/ 	.short	0x0008
        /*0024*/ 	.byte	0x00, 0xf5, 0x21, 0x00


	//----- nvinfo : EIATTR_KPARAM_INFO
	.align		4
.L_11:
        /*0028*/ 	.byte	0x04, 0x17
        /*002a*/ 	.short	(.L_13 - .L_12)
.L_12:
        /*002c*/ 	.word	0x00000000
        /*0030*/ 	.short	0x0000
        /*0032*/ 	.short	0x0000
        /*0034*/ 	.byte	0x00, 0xf5, 0x21, 0x00


	//----- nvinfo : EIATTR_SPARSE_MMA_MASK
	.align		4
.L_13:
        /*0038*/ 	.byte	0x03, 0x50
        /*003a*/ 	.short	0x0000


	//----- nvinfo : EIATTR_MAXREG_COUNT
	.align		4
        /*003c*/ 	.byte	0x03, 0x1b
        /*003e*/ 	.short	0x00ff


	//----- nvinfo : EIATTR_NUM_BARRIERS
	.align		4
        /*0040*/ 	.byte	0x02, 0x4c
        /*0042*/ 	.byte	0x01
	.zero		1


	//----- nvinfo : EIATTR_MERCURY_ISA_VERSION
	.align		4
        /*0044*/ 	.byte	0x03, 0x5f
        /*0046*/ 	.short	0x0101


	//----- nvinfo : EIATTR_VRC_CTA_INIT_COUNT
	.align		4
        /*0048*/ 	.byte	0x02, 0x4a
	.zero		1
	.zero		1


	//----- nvinfo : EIATTR_EXIT_INSTR_OFFSETS
	.align		4
        /*004c*/ 	.byte	0x04, 0x1c
        /*004e*/ 	.short	(.L_15 - .L_14)


	//   ....[0]....
.L_14:
        /*0050*/ 	.word	0x00000aa0


	//----- nvinfo : EIATTR_CRS_STACK_SIZE
	.align		4
.L_15:
        /*0054*/ 	.byte	0x04, 0x1e
        /*0056*/ 	.short	(.L_17 - .L_16)
.L_16:
        /*0058*/ 	.word	0x00000000


	//----- nvinfo : EIATTR_CBANK_PARAM_SIZE
	.align		4
.L_17:
        /*005c*/ 	.byte	0x03, 0x19
        /*005e*/ 	.short	0x0014


	//----- nvinfo : EIATTR_PARAM_CBANK
	.align		4
        /*0060*/ 	.byte	0x04, 0x0a
        /*0062*/ 	.short	(.L_19 - .L_18)
	.align		4
.L_18:
        /*0064*/ 	.word	index@(.nv.constant0._Z19game_of_life_kernelILi32ELi32EEvPKbPbi)
        /*0068*/ 	.short	0x0380
        /*006a*/ 	.short	0x0014


	//----- nvinfo : EIATTR_SW_WAR
	.align		4
.L_19:
        /*006c*/ 	.byte	0x04, 0x36
        /*006e*/ 	.short	(.L_21 - .L_20)
.L_20:
        /*0070*/ 	.word	0x00000008
.L_21:


//--------------------- .nv.callgraph             --------------------------
	.section	.nv.callgraph,"",@"SHT_CUDA_CALLGRAPH"
	.align	4
	.sectionentsize	8
	.align		4
        /*0000*/ 	.word	0x00000000
	.align		4
        /*0004*/ 	.word	0xffffffff
	.align		4
        /*0008*/ 	.word	0x00000000
	.align		4
        /*000c*/ 	.word	0xfffffffe
	.align		4
        /*0010*/ 	.word	0x00000000
	.align		4
        /*0014*/ 	.word	0xfffffffd
	.align		4
        /*0018*/ 	.word	0x00000000
	.align		4
        /*001c*/ 	.word	0xfffffffc


//--------------------- .text._Z19game_of_life_kernelILi32ELi32EEvPKbPbi --------------------------
	.section	.text._Z19game_of_life_kernelILi32ELi32EEvPKbPbi,"ax",@progbits
	.align	128
        .global         _Z19game_of_life_kernelILi32ELi32EEvPKbPbi
        .type           _Z19game_of_life_kernelILi32ELi32EEvPKbPbi,@function
        .size           _Z19game_of_life_kernelILi32ELi32EEvPKbPbi,(.L_x_31 - _Z19game_of_life_kernelILi32ELi32EEvPKbPbi)
        .other          _Z19game_of_life_kernelILi32ELi32EEvPKbPbi,@"STO_CUDA_ENTRY STV_DEFAULT"
_Z19game_of_life_kernelILi32ELi32EEvPKbPbi:
.text._Z19game_of_life_kernelILi32ELi32EEvPKbPbi:
[----:B------:R-:W-:Y:S01]  /*0000*/  LDC R1, c[0x0][0x37c] ;  /* 0x0000df00ff017b82 */ /* 0x000fe20000000800 */
[----:B------:R-:W0:Y:S07]  /*0010*/  S2R R8, SR_TID.Y ;  /* 0x0000000000087919 */ /* 0x000e2e0000002200 */
[----:B------:R-:W1:Y:S01]  /*0020*/  LDC R7, c[0x0][0x390] ;  /* 0x0000e400ff077b82 */ /* 0x000e620000000800 */
[----:B------:R-:W2:Y:S01]  /*0030*/  LDCU.64 UR8, c[0x0][0x380] ;  /* 0x00007000ff0877ac */ /* 0x000ea20008000a00 */
[----:B------:R-:W0:Y:S01]  /*0040*/  S2R R3, SR_CTAID.Y ;  /* 0x0000000000037919 */ /* 0x000e220000002600 */
[----:B------:R-:W3:Y:S01]  /*0050*/  LDCU.64 UR6, c[0x0][0x358] ;  /* 0x00006b00ff0677ac */ /* 0x000ee20008000a00 */
[----:B------:R-:W4:Y:S01]  /*0060*/  S2R R0, SR_CTAID.X ;  /* 0x0000000000007919 */ /* 0x000f220000002500 */
[----:B------:R-:W4:Y:S01]  /*0070*/  S2R R5, SR_TID.X ;  /* 0x0000000000057919 */ /* 0x000f220000002100 */
[----:B0-----:R-:W-:-:S04]  /*0080*/  IMAD R4, R3, 0x20, R8 ;  /* 0x0000002003047824 */ /* 0x001fc800078e0208 */
[----:B-1----:R-:W-:Y:S02]  /*0090*/  IMAD R6, R4, R7, RZ ;  /* 0x0000000704067224 */ /* 0x002fe400078e02ff */
[----:B----4-:R-:W-:-:S04]  /*00a0*/  IMAD R3, R0, 0x20, R5 ;  /* 0x0000002000037824 */ /* 0x010fc800078e0205 */
[----:B------:R-:W-:-:S05]  /*00b0*/  IMAD.IADD R2, R3, 0x1, R6 ;  /* 0x0000000103027824 */ /* 0x000fca00078e0206 */
[----:B------:R-:W-:Y:S02]  /*00c0*/  SHF.R.S32.HI R13, RZ, 0x1f, R2 ;  /* 0x0000001fff0d7819 */ /* 0x000fe40000011402 */
[----:B--2---:R-:W-:-:S04]  /*00d0*/  IADD3 R10, P0, PT, R2, UR8, RZ ;  /* 0x00000008020a7c10 */ /* 0x004fc8000ff1e0ff */
[----:B------:R-:W-:-:S05]  /*00e0*/  IADD3.X R11, PT, PT, R13, UR9, RZ, P0, !PT ;  /* 0x000000090d0b7c10 */ /* 0x000fca00087fe4ff */
[----:B---3--:R-:W2:Y:S01]  /*00f0*/  LDG.E.U8.CONSTANT R9, desc[UR6][R10.64] ;  /* 0x000000060a097981 */ /* 0x008ea2000c1e9100 */
[----:B------:R-:W0:Y:S01]  /*0100*/  S2UR UR5, SR_CgaCtaId ;  /* 0x00000000000579c3 */ /* 0x000e220000008800 */
[----:B------:R-:W-:Y:S01]  /*0110*/  UMOV UR4, 0x400 ;  /* 0x0000040000047882 */ /* 0x000fe20000000000 */
[C---:B------:R-:W-:Y:S01]  /*0120*/  IMAD R0, R8.reuse, 0x22, R5 ;  /* 0x0000002208007824 */ /* 0x040fe200078e0205 */
[----:B------:R-:W-:Y:S01]  /*0130*/  ISETP.NE.AND P0, PT, R8, RZ, PT ;  /* 0x000000ff0800720c */ /* 0x000fe20003f05270 */
[----:B------:R-:W-:Y:S01]  /*0140*/  BSSY.RECONVERGENT B0, `(.L_x_0) ;  /* 0x000001e000007945 */ /* 0x000fe20003800200 */
[----:B0-----:R-:W-:-:S09]  /*0150*/  ULEA UR4, UR5, UR4, 0x18 ;  /* 0x0000000405047291 */ /* 0x001fd2000f8ec0ff */
[----:B--2---:R0:W-:Y:S02]  /*0160*/  STS.U8 [R0+UR4+0x23], R9 ;  /* 0x0000230900007988 */ /* 0x0041e40008000004 */
[----:B------:R-:W-:Y:S05]  /*0170*/  @P0 BRA `(.L_x_1) ;  /* 0x0000000000300947 */ /* 0x000fea0003800000 */
[----:B------:R-:W-:Y:S01]  /*0180*/  ISETP.NE.AND P0, PT, R4, RZ, PT ;  /* 0x000000ff0400720c */ /* 0x000fe20003f05270 */
[----:B------:R-:W-:Y:S01]  /*0190*/  BSSY.RECONVERGENT B1, `(.L_x_2) ;  /* 0x0000007000017945 */ /* 0x000fe20003800200 */
[----:B------:R-:W-:-:S11]  /*01a0*/  PRMT R10, RZ, 0x7610, R10 ;  /* 0x00007610ff0a7816 */ /* 0x000fd6000000000a */
[----:B------:R-:W-:Y:S05]  /*01b0*/  @!P0 BRA `(.L_x_3) ;  /* 0x0000000000108947 */ /* 0x000fea0003800000 */
[----:B0-----:R-:W-:-:S04]  /*01c0*/  IADD3 R9, PT, PT, R3, -R7, R6 ;  /* 0x8000000703097210 */ /* 0x001fc80007ffe006 */
[----:B------:R-:W-:-:S04]  /*01d0*/  IADD3 R10, P0, PT, R9, UR8, RZ ;  /* 0x00000008090a7c10 */ /* 0x000fc8000ff1e0ff */
[----:B------:R-:W-:-:S05]  /*01e0*/  LEA.HI.X.SX32 R11, R9, UR9, 0x1, P0 ;  /* 0x00000009090b7c11 */ /* 0x000fca00080f0eff */
[----:B------:R1:W5:Y:S04]  /*01f0*/  LDG.E.U8.CONSTANT R10, desc[UR6][R10.64] ;  /* 0x000000060a0a7981 */ /* 0x000368000c1e9100 */
.L_x_3:
[----:B------:R-:W-:Y:S05]  /*0200*/  BSYNC.RECONVERGENT B1 ;  /* 0x0000000000017941 */ /* 0x000fea0003800200 */
.L_x_2:
[----:B-----5:R2:W-:Y:S01]  /*0210*/  STS.U8 [R5+UR4+0x1], R10 ;  /* 0x0000010a05007988 */ /* 0x0205e20008000004 */
[----:B------:R-:W-:Y:S01]  /*0220*/  PLOP3.LUT P0, PT, PT, PT, PT, 0x8, 0x80 ;  /* 0x000000000080781c */ /* 0x000fe20003f0e170 */
[----:B------:R-:W-:-:S12]  /*0230*/  BRA `(.L_x_4) ;  /* 0x0000000000387947 */ /* 0x000fd80003800000 */
.L_x_1:
[----:B------:R-:W-:Y:S02]  /*0240*/  ISETP.NE.AND P1, PT, R8, 0x1f, PT ;  /* 0x0000001f0800780c */ /* 0x000fe40003f25270 */
[----:B------:R-:W-:-:S11]  /*0250*/  PLOP3.LUT P0, PT, PT, PT, PT, 0x8, 0x80 ;  /* 0x000000000080781c */ /* 0x000fd60003f0e170 */
[----:B------:R-:W-:Y:S05]  /*0260*/  @P1 BRA `(.L_x_4) ;  /* 0x00000000002c1947 */ /* 0x000fea0003800000 */
[----:B0-----:R-:W-:Y:S01]  /*0270*/  VIADD R9, R7, 0xffffffff ;  /* 0xffffffff07097836 */ /* 0x001fe20000000000 */
[----:B------:R-:W-:Y:S01]  /*0280*/  BSSY.RECONVERGENT B1, `(.L_x_5) ;  /* 0x0000007000017945 */ /* 0x000fe20003800200 */
[----:B------:R-:W-:-:S03]  /*0290*/  PRMT R12, RZ, 0x7610, R12 ;  /* 0x00007610ff0c7816 */ /* 0x000fc6000000000c */
[----:B------:R-:W-:-:S13]  /*02a0*/  ISETP.GE.AND P0, PT, R4, R9, PT ;  /* 0x000000090400720c */ /* 0x000fda0003f06270 */
[----:B------:R-:W-:Y:S05]  /*02b0*/  @P0 BRA `(.L_x_6) ;  /* 0x00000000000c0947 */ /* 0x000fea0003800000 */
[----:B------:R-:W-:-:S04]  /*02c0*/  IADD3 R10, P0, PT, R10, R7, RZ ;  /* 0x000000070a0a7210 */ /* 0x000fc80007f1e0ff */
[----:B------:R-:W-:-:S05]  /*02d0*/  LEA.HI.X.SX32 R11, R7, R11, 0x1, P0 ;  /* 0x0000000b070b7211 */ /* 0x000fca00000f0eff */
[----:B------:R0:W5:Y:S04]  /*02e0*/  LDG.E.U8.CONSTANT R12, desc[UR6][R10.64] ;  /* 0x000000060a0c7981 */ /* 0x000168000c1e9100 */
.L_x_6:
[----:B------:R-:W-:Y:S05]  /*02f0*/  BSYNC.RECONVERGENT B1 ;  /* 0x0000000000017941 */ /* 0x000fea0003800200 */
.L_x_5:
[----:B-----5:R3:W-:Y:S01]  /*0300*/  STS.U8 [R5+UR4+0x463], R12 ;  /* 0x0004630c05007988 */ /* 0x0207e20008000004 */
[----:B------:R-:W-:-:S13]  /*0310*/  PLOP3.LUT P0, PT, PT, PT, PT, 0x80, 0x8 ;  /* 0x000000000008781c */ /* 0x000fda0003f0f070 */
.L_x_4:
[----:B------:R-:W-:Y:S05]  /*0320*/  BSYNC.RECONVERGENT B0 ;  /* 0x0000000000007941 */ /* 0x000fea0003800200 */
.L_x_0:
[----:B------:R-:W-:Y:S01]  /*0330*/  ISETP.NE.AND P1, PT, R5, RZ, PT ;  /* 0x000000ff0500720c */ /* 0x000fe20003f25270 */
[----:B------:R-:W-:-:S12]  /*0340*/  BSSY.RECONVERGENT B0, `(.L_x_7) ;  /* 0x0000022000007945 */ /* 0x000fd80003800200 */
[----:B------:R-:W-:Y:S05]  /*0350*/  @P1 BRA `(.L_x_8) ;  /* 0x0000000000381947 */ /* 0x000fea0003800000 */
[----:B------:R-:W-:Y:S01]  /*0360*/  ISETP.GE.AND P1, PT, R3, 0x1, PT ;  /* 0x000000010300780c */ /* 0x000fe20003f26270 */
[----:B0-----:R-:W-:Y:S01]  /*0370*/  IMAD.U32 R9, RZ, RZ, UR4 ;  /* 0x00000004ff097e24 */ /* 0x001fe2000f8e00ff */
[----:B------:R-:W-:Y:S01]  /*0380*/  BSSY.RECONVERGENT B1, `(.L_x_9) ;  /* 0x0000008000017945 */ /* 0x000fe20003800200 */
[----:B--2---:R-:W-:Y:S02]  /*0390*/  PRMT R10, RZ, 0x7610, R10 ;  /* 0x00007610ff0a7816 */ /* 0x004fe4000000000a */
[----:B------:R-:W-:-:S08]  /*03a0*/  IMAD R9, R8, 0x22, R9 ;  /* 0x0000002208097824 */ /* 0x000fd000078e0209 */
[----:B------:R-:W-:Y:S05]  /*03b0*/  @!P1 BRA `(.L_x_10) ;  /* 0x0000000000109947 */ /* 0x000fea0003800000 */
[--C-:B-1----:R-:W-:Y:S02]  /*03c0*/  SHF.R.S32.HI R11, RZ, 0x1f, R6.reuse ;  /* 0x0000001fff0b7819 */ /* 0x102fe40000011406 */
[----:B------:R-:W-:-:S04]  /*03d0*/  IADD3 R10, P1, P2, R3, UR8, R6 ;  /* 0x00000008030a7c10 */ /* 0x000fc8000fa3e006 */
[----:B------:R-:W-:-:S05]  /*03e0*/  IADD3.X R11, PT, PT, RZ, UR9, R11, P1, P2 ;  /* 0x00000009ff0b7c10 */ /* 0x000fca0008fe440b */
[----:B------:R0:W5:Y:S04]  /*03f0*/  LDG.E.U8.CONSTANT R10, desc[UR6][R10.64+-0x1] ;  /* 0xffffff060a0a7981 */ /* 0x000168000c1e9100 */
.L_x_10:
[----:B------:R-:W-:Y:S05]  /*0400*/  BSYNC.RECONVERGENT B1 ;  /* 0x0000000000017941 */ /* 0x000fea0003800200 */
.L_x_9:
[----:B-----5:R2:W-:Y:S01]  /*0410*/  STS.U8 [R9+0x22], R10 ;  /* 0x0000220a09007388 */ /* 0x0205e20000000000 */
[----:B------:R-:W-:Y:S01]  /*0420*/  PLOP3.LUT P1, PT, PT, PT, PT, 0x8, 0x80 ;  /* 0x000000000080781c */ /* 0x000fe20003f2e170 */
[----:B------:R-:W-:-:S12]  /*0430*/  BRA `(.L_x_11) ;  /* 0x0000000000487947 */ /* 0x000fd80003800000 */
.L_x_8:
[----:B------:R-:W-:Y:S02]  /*0440*/  ISETP.NE.AND P2, PT, R5, 0x1f, PT ;  /* 0x0000001f0500780c */ /* 0x000fe40003f45270 */
[----:B------:R-:W-:-:S11]  /*0450*/  PLOP3.LUT P1, PT, PT, PT, PT, 0x8, 0x80 ;  /* 0x000000000080781c */ /* 0x000fd60003f2e170 */
[----:B------:R-:W-:Y:S05]  /*0460*/  @P2 BRA `(.L_x_11) ;  /* 0x00000000003c2947 */ /* 0x000fea0003800000 */
[----:B0-2---:R-:W-:Y:S01]  /*0470*/  VIADD R10, R7, 0xffffffff ;  /* 0xffffffff070a7836 */ /* 0x005fe20000000000 */
[----:B------:R-:W-:Y:S01]  /*0480*/  BSSY.RECONVERGENT B1, `(.L_x_12) ;  /* 0x000000b000017945 */ /* 0x000fe20003800200 */
[----:B------:R-:W-:-:S03]  /*0490*/  IMAD.U32 R15, RZ, RZ, UR4 ;  /* 0x00000004ff0f7e24 */ /* 0x000fc6000f8e00ff */
[----:B------:R-:W-:Y:S01]  /*04a0*/  ISETP.GE.AND P1, PT, R3, R10, PT ;  /* 0x0000000a0300720c */ /* 0x000fe20003f26270 */
[----:B------:R-:W-:Y:S01]  /*04b0*/  IMAD R15, R8, 0x22, R15 ;  /* 0x00000022080f7824 */ /* 0x000fe200078e020f */
[----:B------:R-:W-:-:S11]  /*04c0*/  PRMT R10, RZ, 0x7610, R10 ;  /* 0x00007610ff0a7816 */ /* 0x000fd6000000000a */
[----:B------:R-:W-:Y:S05]  /*04d0*/  @P1 BRA `(.L_x_13) ;  /* 0x0000000000141947 */ /* 0x000fea0003800000 */
[--C-:B---3--:R-:W-:Y:S02]  /*04e0*/  SHF.R.S32.HI R12, RZ, 0x1f, R6.reuse ;  /* 0x0000001fff0c7819 */ /* 0x108fe40000011406 */
[----:B------:R-:W-:Y:S02]  /*04f0*/  SHF.R.S32.HI R9, RZ, 0x1f, R3 ;  /* 0x0000001fff097819 */ /* 0x000fe40000011403 */
[----:B------:R-:W-:-:S04]  /*0500*/  IADD3 R10, P1, P2, R3, UR8, R6 ;  /* 0x00000008030a7c10 */ /* 0x000fc8000fa3e006 */
[----:B-1----:R-:W-:-:S05]  /*0510*/  IADD3.X R11, PT, PT, R9, UR9, R12, P1, P2 ;  /* 0x00000009090b7c10 */ /* 0x002fca0008fe440c */
[----:B------:R0:W5:Y:S04]  /*0520*/  LDG.E.U8.CONSTANT R10, desc[UR6][R10.64+0x1] ;  /* 0x000001060a0a7981 */ /* 0x000168000c1e9100 */
.L_x_13:
[----:B------:R-:W-:Y:S05]  /*0530*/  BSYNC.RECONVERGENT B1 ;  /* 0x0000000000017941 */ /* 0x000fea0003800200 */
.L_x_12:
[----:B-----5:R4:W-:Y:S01]  /*0540*/  STS.U8 [R15+0x43], R10 ;  /* 0x0000430a0f007388 */ /* 0x0209e20000000000 */
[----:B------:R-:W-:-:S13]  /*0550*/  PLOP3.LUT P1, PT, PT, PT, PT, 0x80, 0x8 ;  /* 0x000000000008781c */ /* 0x000fda0003f2f070 */
.L_x_11:
[----:B------:R-:W-:Y:S05]  /*0560*/  BSYNC.RECONVERGENT B0 ;  /* 0x0000000000007941 */ /* 0x000fea0003800200 */
.L_x_7:
[----:B------:R-:W-:Y:S01]  /*0570*/  LOP3.LUT P2, RZ, R5, R8, RZ, 0xfc, !PT ;  /* 0x0000000805ff7212 */ /* 0x000fe2000784fcff */
[----:B0-2-4-:R-:W-:Y:S01]  /*0580*/  IMAD.IADD R10, R6, 0x1, -R7 ;  /* 0x00000001060a7824 */ /* 0x015fe200078e0a07 */
[----:B---3--:R-:W-:Y:S01]  /*0590*/  SHF.R.S32.HI R12, RZ, 0x1f, R3 ;  /* 0x0000001fff0c7819 */ /* 0x008fe20000011403 */
[----:B------:R-:W-:Y:S03]  /*05a0*/  BSSY.RECONVERGENT B0, `(.L_x_14) ;  /* 0x000000d000007945 */ /* 0x000fe60003800200 */
[--C-:B------:R-:W-:Y:S02]  /*05b0*/  SHF.R.S32.HI R9, RZ, 0x1f, R10.reuse ;  /* 0x0000001fff097819 */ /* 0x100fe4000001140a */
[----:B------:R-:W-:-:S04]  /*05c0*/  IADD3 R10, P3, P4, R3, UR8, R10 ;  /* 0x00000008030a7c10 */ /* 0x000fc8000fc7e00a */
[----:B-1----:R-:W-:Y:S01]  /*05d0*/  IADD3.X R11, PT, PT, R12, UR9, R9, P3, P4 ;  /* 0x000000090c0b7c10 */ /* 0x002fe20009fe8409 */
[----:B------:R-:W-:Y:S08]  /*05e0*/  @P2 BRA `(.L_x_15) ;  /* 0x0000000000202947 */ /* 0x000ff00003800000 */
[----:B------:R-:W-:Y:S01]  /*05f0*/  ISETP.NE.AND P2, PT, R4, RZ, PT ;  /* 0x000000ff0400720c */ /* 0x000fe20003f45270 */
[----:B------:R-:W-:Y:S01]  /*0600*/  BSSY.RECONVERGENT B1, `(.L_x_16) ;  /* 0x0000005000017945 */ /* 0x000fe20003800200 */
[----:B------:R-:W-:Y:S02]  /*0610*/  PRMT R9, RZ, 0x7610, R9 ;  /* 0x00007610ff097816 */ /* 0x000fe40000000009 */
[----:B------:R-:W-:-:S13]  /*0620*/  ISETP.LT.OR P2, PT, R3, 0x1, !P2 ;  /* 0x000000010300780c */ /* 0x000fda0005741670 */
[----:B------:R-:W-:Y:S05]  /*0630*/  @P2 BRA `(.L_x_17) ;  /* 0x0000000000042947 */ /* 0x000fea0003800000 */
[----:B------:R0:W5:Y:S02]  /*0640*/  LDG.E.U8.CONSTANT R9, desc[UR6][R10.64+-0x1] ;  /* 0xffffff060a097981 */ /* 0x000164000c1e9100 */
.L_x_17:
[----:B------:R-:W-:Y:S05]  /*0650*/  BSYNC.RECONVERGENT B1 ;  /* 0x0000000000017941 */ /* 0x000fea0003800200 */
.L_x_16:
[----:B-----5:R1:W-:Y:S02]  /*0660*/  STS.U8 [UR4], R9 ;  /* 0x00000009ff007988 */ /* 0x0203e40008000004 */
.L_x_15:
[----:B------:R-:W-:Y:S05]  /*0670*/  BSYNC.RECONVERGENT B0 ;  /* 0x0000000000007941 */ /* 0x000fea0003800200 */
.L_x_14:
[----:B------:R-:W-:Y:S01]  /*0680*/  ISETP.NE.OR P2, PT, R8, RZ, !P1 ;  /* 0x000000ff0800720c */ /* 0x000fe20004f45670 */
[----:B------:R-:W-:Y:S01]  /*0690*/  BSSY.RECONVERGENT B0, `(.L_x_18) ;  /* 0x000000b000007945 */ /* 0x000fe20003800200 */
[----:B------:R-:W-:-:S11]  /*06a0*/  VIADD R14, R7, 0xffffffff ;  /* 0xffffffff070e7836 */ /* 0x000fd60000000000 */
[----:B------:R-:W-:Y:S05]  /*06b0*/  @P2 BRA `(.L_x_19) ;  /* 0x0000000000202947 */ /* 0x000fea0003800000 */
[----:B------:R-:W-:Y:S01]  /*06c0*/  ISETP.NE.AND P2, PT, R4, RZ, PT ;  /* 0x000000ff0400720c */ /* 0x000fe20003f45270 */
[----:B------:R-:W-:Y:S01]  /*06d0*/  BSSY.RECONVERGENT B1, `(.L_x_20) ;  /* 0x0000005000017945 */ /* 0x000fe20003800200 */
[----:B------:R-:W-:Y:S02]  /*06e0*/  PRMT R8, RZ, 0x7610, R8 ;  /* 0x00007610ff087816 */ /* 0x000fe40000000008 */
[----:B------:R-:W-:-:S13]  /*06f0*/  ISETP.GE.OR P2, PT, R3, R14, !P2 ;  /* 0x0000000e0300720c */ /* 0x000fda0005746670 */
[----:B------:R-:W-:Y:S05]  /*0700*/  @P2 BRA `(.L_x_21) ;  /* 0x0000000000042947 */ /* 0x000fea0003800000 */
[----:B------:R2:W5:Y:S02]  /*0710*/  LDG.E.U8.CONSTANT R8, desc[UR6][R10.64+0x1] ;  /* 0x000001060a087981 */ /* 0x000564000c1e9100 */
.L_x_21:
[----:B------:R-:W-:Y:S05]  /*0720*/  BSYNC.RECONVERGENT B1 ;  /* 0x0000000000017941 */ /* 0x000fea0003800200 */
.L_x_20:
[----:B-----5:R3:W-:Y:S02]  /*0730*/  STS.U8 [UR4+0x21], R8 ;  /* 0x00002108ff007988 */ /* 0x0207e40008000004 */
.L_x_19:
[----:B------:R-:W-:Y:S05]  /*0740*/  BSYNC.RECONVERGENT B0 ;  /* 0x0000000000007941 */ /* 0x000fea0003800200 */
.L_x_18:
[----:B------:R-:W-:Y:S01]  /*0750*/  ISETP.NE.OR P2, PT, R5, RZ, !P0 ;  /* 0x000000ff0500720c */ /* 0x000fe20004745670 */
[----:B------:R-:W-:Y:S01]  /*0760*/  IMAD.IADD R6, R6, 0x1, R7 ;  /* 0x0000000106067824 */ /* 0x000fe200078e0207 */
[----:B------:R-:W-:Y:S04]  /*0770*/  BSSY.RECONVERGENT B0, `(.L_x_22) ;  /* 0x000000d000007945 */ /* 0x000fe80003800200 */
[--C-:B------:R-:W-:Y:S02]  /*0780*/  SHF.R.S32.HI R7, RZ, 0x1f, R6.reuse ;  /* 0x0000001fff077819 */ /* 0x100fe40000011406 */
[----:B------:R-:W-:-:S04]  /*0790*/  IADD3 R6, P3, P4, R3, UR8, R6 ;  /* 0x0000000803067c10 */ /* 0x000fc8000fc7e006 */
[----:B------:R-:W-:Y:S01]  /*07a0*/  IADD3.X R7, PT, PT, R12, UR9, R7, P3, P4 ;  /* 0x000000090c077c10 */ /* 0x000fe20009fe8407 */
[----:B------:R-:W-:Y:S08]  /*07b0*/  @P2 BRA `(.L_x_23) ;  /* 0x0000000000202947 */ /* 0x000ff00003800000 */
[----:B------:R-:W-:Y:S01]  /*07c0*/  ISETP.GE.AND P2, PT, R4, R14, PT ;  /* 0x0000000e0400720c */ /* 0x000fe20003f46270 */
[----:B------:R-:W-:Y:S01]  /*07d0*/  BSSY.RECONVERGENT B1, `(.L_x_24) ;  /* 0x0000005000017945 */ /* 0x000fe20003800200 */
[----:B------:R-:W-:Y:S02]  /*07e0*/  PRMT R5, RZ, 0x7610, R5 ;  /* 0x00007610ff057816 */ /* 0x000fe40000000005 */
[----:B------:R-:W-:-:S13]  /*07f0*/  ISETP.LT.OR P2, PT, R3, 0x1, P2 ;  /* 0x000000010300780c */ /* 0x000fda0001741670 */
[----:B------:R-:W-:Y:S05]  /*0800*/  @P2 BRA `(.L_x_25) ;  /* 0x0000000000042947 */ /* 0x000fea0003800000 */
[----:B------:R4:W5:Y:S02]  /*0810*/  LDG.E.U8.CONSTANT R5, desc[UR6][R6.64+-0x1] ;  /* 0xffffff0606057981 */ /* 0x000964000c1e9100 */
.L_x_25:
[----:B------:R-:W-:Y:S05]  /*0820*/  BSYNC.RECONVERGENT B1 ;  /* 0x0000000000017941 */ /* 0x000fea0003800200 */
.L_x_24:
[----:B-----5:R0:W-:Y:S02]  /*0830*/  STS.U8 [UR4+0x462], R5 ;  /* 0x00046205ff007988 */ /* 0x0201e40008000004 */
.L_x_23:
[----:B------:R-:W-:Y:S05]  /*0840*/  BSYNC.RECONVERGENT B0 ;  /* 0x0000000000007941 */ /* 0x000fea0003800200 */
.L_x_22:
[----:B------:R-:W-:Y:S01]  /*0850*/  PLOP3.LUT P0, PT, P0, P1, PT, 0x80, 0x8 ;  /* 0x000000000008781c */ /* 0x000fe20000703070 */
[----:B------:R-:W-:-:S12]  /*0860*/  BSSY.RECONVERGENT B0, `(.L_x_26) ;  /* 0x000000a000007945 */ /* 0x000fd80003800200 */
[----:B------:R-:W-:Y:S05]  /*0870*/  @!P0 BRA `(.L_x_27) ;  /* 0x0000000000208947 */ /* 0x000fea0003800000 */
[----:B------:R-:W-:Y:S01]  /*0880*/  VIMNMX R3, PT, PT, R3, R4, !PT ;  /* 0x0000000403037248 */ /* 0x000fe20007fe0100 */
[----:B------:R-:W-:Y:S03]  /*0890*/  BSSY.RECONVERGENT B1, `(.L_x_28) ;  /* 0x0000005000017945 */ /* 0x000fe60003800200 */
[----:B------:R-:W-:Y:S02]  /*08a0*/  ISETP.GE.AND P0, PT, R3, R14, PT ;  /* 0x0000000e0300720c */ /* 0x000fe40003f06270 */
[----:B------:R-:W-:-:S11]  /*08b0*/  PRMT R3, RZ, 0x7610, R3 ;  /* 0x00007610ff037816 */ /* 0x000fd60000000003 */
[----:B------:R-:W-:Y:S05]  /*08c0*/  @P0 BRA `(.L_x_29) ;  /* 0x0000000000040947 */ /* 0x000fea0003800000 */
[----:B------:R0:W5:Y:S02]  /*08d0*/  LDG.E.U8.CONSTANT R3, desc[UR6][R6.64+0x1] ;  /* 0x0000010606037981 */ /* 0x000164000c1e9100 */
.L_x_29:
[----:B------:R-:W-:Y:S05]  /*08e0*/  BSYNC.RECONVERGENT B1 ;  /* 0x0000000000017941 */ /* 0x000fea0003800200 */
.L_x_28:
[----:B-----5:R0:W-:Y:S02]  /*08f0*/  STS.U8 [UR4+0x483], R3 ;  /* 0x00048303ff007988 */ /* 0x0201e40008000004 */
.L_x_27:
[----:B------:R-:W-:Y:S05]  /*0900*/  BSYNC.RECONVERGENT B0 ;  /* 0x0000000000007941 */ /* 0x000fea0003800200 */
.L_x_26:
[----:B------:R-:W-:Y:S06]  /*0910*/  BAR.SYNC.DEFER_BLOCKING 0x0 ;  /* 0x0000000000007b1d */ /* 0x000fec0000010000 */
[----:B------:R-:W5:Y:S01]  /*0920*/  LDCU.64 UR8, c[0x0][0x388] ;  /* 0x00007100ff0877ac */ /* 0x000f620008000a00 */
[----:B0-----:R-:W-:Y:S04]  /*0930*/  LDS.U8 R3, [R0+UR4] ;  /* 0x0000000400037984 */ /* 0x001fe80008000000 */
[----:B------:R-:W-:Y:S04]  /*0940*/  LDS.U8 R4, [R0+UR4+0x1] ;  /* 0x0000010400047984 */ /* 0x000fe80008000000 */
[----:B------:R-:W0:Y:S04]  /*0950*/  LDS.U8 R5, [R0+UR4+0x2] ;  /* 0x0000020400057984 */ /* 0x000e280008000000 */
[----:B----4-:R-:W-:Y:S04]  /*0960*/  LDS.U8 R6, [R0+UR4+0x22] ;  /* 0x0000220400067984 */ /* 0x010fe80008000000 */
[----:B------:R-:W4:Y:S04]  /*0970*/  LDS.U8 R7, [R0+UR4+0x24] ;  /* 0x0000240400077984 */ /* 0x000f280008000000 */
[----:B---3--:R-:W-:Y:S04]  /*0980*/  LDS.U8 R8, [R0+UR4+0x44] ;  /* 0x0000440400087984 */ /* 0x008fe80008000000 */
[----:B-1----:R-:W1:Y:S04]  /*0990*/  LDS.U8 R9, [R0+UR4+0x45] ;  /* 0x0000450400097984 */ /* 0x002e680008000000 */
[----:B--2---:R-:W2:Y:S04]  /*09a0*/  LDS.U8 R11, [R0+UR4+0x23] ;  /* 0x00002304000b7984 */ /* 0x004ea80008000000 */
[----:B------:R-:W3:Y:S01]  /*09b0*/  LDS.U8 R10, [R0+UR4+0x46] ;  /* 0x00004604000a7984 */ /* 0x000ee20008000000 */
[----:B0-----:R-:W-:-:S04]  /*09c0*/  IADD3 R3, PT, PT, R5, R4, R3 ;  /* 0x0000000405037210 */ /* 0x001fc80007ffe003 */
[----:B----4-:R-:W-:-:S04]  /*09d0*/  IADD3 R3, PT, PT, R7, R3, R6 ;  /* 0x0000000307037210 */ /* 0x010fc80007ffe006 */
[----:B-1----:R-:W-:Y:S02]  /*09e0*/  IADD3 R3, PT, PT, R9, R3, R8 ;  /* 0x0000000309037210 */ /* 0x002fe40007ffe008 */
[----:B--2---:R-:W-:-:S03]  /*09f0*/  ISETP.NE.AND P0, PT, R11, RZ, PT ;  /* 0x000000ff0b00720c */ /* 0x004fc60003f05270 */
[----:B---3--:R-:W-:-:S05]  /*0a00*/  IMAD.IADD R3, R3, 0x1, R10 ;  /* 0x0000000103037824 */ /* 0x008fca00078e020a */
[C---:B------:R-:W-:Y:S02]  /*0a10*/  LOP3.LUT R4, R3.reuse, 0xfffffffe, RZ, 0xc0, !PT ;  /* 0xfffffffe03047812 */ /* 0x040fe400078ec0ff */
[----:B------:R-:W-:Y:S02]  /*0a20*/  ISETP.NE.AND P2, PT, R3, 0x3, PT ;  /* 0x000000030300780c */ /* 0x000fe40003f45270 */
[----:B------:R-:W-:Y:S02]  /*0a30*/  ISETP.NE.AND P1, PT, R4, 0x2, PT ;  /* 0x000000020400780c */ /* 0x000fe40003f25270 */
[----:B------:R-:W-:Y:S02]  /*0a40*/  SEL R4, RZ, 0xffffffff, P2 ;  /* 0xffffffffff047807 */ /* 0x000fe40001000000 */
[----:B-----5:R-:W-:Y:S02]  /*0a50*/  IADD3 R2, P2, PT, R2, UR8, RZ ;  /* 0x0000000802027c10 */ /* 0x020fe4000ff5e0ff */
[----:B------:R-:W-:-:S02]  /*0a60*/  @P0 SEL R4, RZ, 0xffffffff, P1 ;  /* 0xffffffffff040807 */ /* 0x000fc40000800000 */
[----:B------:R-:W-:Y:S02]  /*0a70*/  IADD3.X R3, PT, PT, R13, UR9, RZ, P2, !PT ;  /* 0x000000090d037c10 */ /* 0x000fe400097fe4ff */
[----:B------:R-:W-:-:S05]  /*0a80*/  LOP3.LUT R5, R4, 0x1, RZ, 0xc0, !PT ;  /* 0x0000000104057812 */ /* 0x000fca00078ec0ff */
[----:B------:R-:W-:Y:S01]  /*0a90*/  STG.E.U8 desc[UR6][R2.64], R5 ;  /* 0x0000000502007986 */ /* 0x000fe2000c101106 */
[----:B------:R-:W-:Y:S05]  /*0aa0*/  EXIT ;  /* 0x000000000000794d */ /* 0x000fea0003800000 */
.L_x_30:
[----:B------:R-:W-:-:S00]  /*0ab0*/  BRA `(.L_x_30) ;  /* 0xfffffffc00fc7947 */ /* 0x000fc0000383ffff */
[----:B------:R-:W-:-:S00]  /*0ac0*/  NOP ;  /* 0x0000000000007918 */ /* 0x000fc00000000000 */
        /* <DEDUP_REMOVED lines=11> */
.L_x_31:


//--------------------- .nv.shared._Z19game_of_life_kernelILi32ELi32EEvPKbPbi --------------------------
	.section	.nv.shared._Z19game_of_life_kernelILi32ELi32EEvPKbPbi,"aw",@nobits
	.sectionflags	@""
.nv.shared._Z19game_of_life_kernelILi32ELi32EEvPKbPbi:
	.zero		2180


//--------------------- .nv.shared.reserved.0     --------------------------
	.section	.nv.shared.reserved.0,"aw",@nobits
	.weak		__nv_reservedSMEM_offset_0_alias
	.size		__nv_reservedSMEM_offset_0_alias, 0, 64
	.other		__nv_reservedSMEM_offset_0_alias,@"STO_CUDA_RESERVED_SHARED STV_DEFAULT"
__nv_reservedSMEM_offset_0_alias:
	.zero		0
	.zero		64


//--------------------- .nv.constant0._Z19game_of_life_kernelILi32ELi32EEvPKbPbi --------------------------
	.section	.nv.constant0._Z19game_of_life_kernelILi32ELi32EEvPKbPbi,"a",@progbits
	.sectionflags	@""
	.align	4
.nv.constant0._Z19game_of_life_kernelILi32ELi32EEvPKbPbi:
	.zero		916


//--------------------- SYMBOLS --------------------------

	.type		.nv.reservedSmem.offset0,@object
	.size		.nv.reservedSmem.offset0,0x4
	.type		.nv.reservedSmem.cap,@object
	.size		.nv.reservedSmem.cap,0x4
